//
// Generated by NVIDIA NVVM Compiler
//
// Compiler Build ID: CL-36424714
// Cuda compilation tools, release 13.0, V13.0.88
// Based on NVVM 20.0.0
//

.version 9.0
.target sm_100
.address_size 64

	// .globl	_Z9add_3_gpuPiS_S_S_i

.visible .entry _Z9add_3_gpuPiS_S_S_i(
	.param .u64 .ptr .align 1 _Z9add_3_gpuPiS_S_S_i_param_0,
	.param .u64 .ptr .align 1 _Z9add_3_gpuPiS_S_S_i_param_1,
	.param .u64 .ptr .align 1 _Z9add_3_gpuPiS_S_S_i_param_2,
	.param .u64 .ptr .align 1 _Z9add_3_gpuPiS_S_S_i_param_3,
	.param .u32 _Z9add_3_gpuPiS_S_S_i_param_4
)
{
	.reg .pred 	%p<2>;
	.reg .b32 	%r<11>;
	.reg .b64 	%rd<14>;

	ld.param.u64 	%rd1, [_Z9add_3_gpuPiS_S_S_i_param_0];
	ld.param.u64 	%rd2, [_Z9add_3_gpuPiS_S_S_i_param_1];
	ld.param.u64 	%rd3, [_Z9add_3_gpuPiS_S_S_i_param_2];
	ld.param.u64 	%rd4, [_Z9add_3_gpuPiS_S_S_i_param_3];
	ld.param.u32 	%r2, [_Z9add_3_gpuPiS_S_S_i_param_4];
	mov.u32 	%r3, %tid.x;
	mov.u32 	%r4, %ntid.x;
	mov.u32 	%r5, %ctaid.x;
	mad.lo.s32 	%r1, %r4, %r5, %r3;
	setp.ge.s32 	%p1, %r1, %r2;
	@%p1 bra 	$L__BB0_2;
	cvta.to.global.u64 	%rd5, %rd1;
	cvta.to.global.u64 	%rd6, %rd2;
	cvta.to.global.u64 	%rd7, %rd3;
	cvta.to.global.u64 	%rd8, %rd4;
	mul.wide.s32 	%rd9, %r1, 4;
	add.s64 	%rd10, %rd5, %rd9;
	ld.global.u32 	%r6, [%rd10];
	add.s64 	%rd11, %rd6, %rd9;
	ld.global.u32 	%r7, [%rd11];
	add.s32 	%r8, %r7, %r6;
	add.s64 	%rd12, %rd7, %rd9;
	ld.global.u32 	%r9, [%rd12];
	add.s32 	%r10, %r8, %r9;
	add.s64 	%rd13, %rd8, %rd9;
	st.global.u32 	[%rd13], %r10;
$L__BB0_2:
	ret;

}


// ===== COMPILED SASS (sm_100) =====

	.target	sm_100

	.elftype	@"ET_EXEC"


//--------------------- .note.nv.tkinfo           --------------------------
	.section	.note.nv.tkinfo,"",@"SHT_NOTE"
	.sectionflags	@"SHF_NOTE_NV_TKINFO"
	.tkinfo
        /*0018*/ 	.word	0x00000002
        /*0030*/ 	.string	""
        /*0030*/ 	.string	"ptxas"
        /*0030*/ 	.string	"Cuda compilation tools, release 13.0, V13.0.88"
        /*0030*/ 	.string	"Build cuda_13.0.r13.0/compiler.36424714_0"
        /*0030*/ 	.string	"-arch sm_100 -m 64 "



//--------------------- .note.nv.cuinfo           --------------------------
	.section	.note.nv.cuinfo,"",@"SHT_NOTE"
	.sectionflags	@"SHF_NOTE_NV_CUINFO"
        /*0018*/ 	.short	0x0002
        /*001a*/ 	.short	0x0064
        /*001c*/ 	.short	0x0082
	.zero		2


//--------------------- .nv.info                  --------------------------
	.section	.nv.info,"",@"SHT_CUDA_INFO"
	.align	4


	//----- nvinfo : EIATTR_REGCOUNT
	.align		4
        /*0000*/ 	.byte	0x04, 0x2f
        /*0002*/ 	.short	(.L_1 - .L_0)
	.align		4
.L_0:
        /*0004*/ 	.word	index@(_Z9add_3_gpuPiS_S_S_i)
        /*0008*/ 	.word	0x0000000e


	//----- nvinfo : EIATTR_FRAME_SIZE
	.align		4
.L_1:
        /*000c*/ 	.byte	0x04, 0x11
        /*000e*/ 	.short	(.L_3 - .L_2)
	.align		4
.L_2:
        /*0010*/ 	.word	index@(_Z9add_3_gpuPiS_S_S_i)
        /*0014*/ 	.word	0x00000000


	//----- nvinfo : EIATTR_MIN_STACK_SIZE
	.align		4
.L_3:
        /*0018*/ 	.byte	0x04, 0x12
        /*001a*/ 	.short	(.L_5 - .L_4)
	.align		4
.L_4:
        /*001c*/ 	.word	index@(_Z9add_3_gpuPiS_S_S_i)
        /*0020*/ 	.word	0x00000000
.L_5:


//--------------------- .nv.compat                --------------------------
	.section	.nv.compat,"",@"SHT_CUDA_COMPAT_INFO"
	.align	4
        /*0000*/ 	.byte	0x02, 0x09, 0x00, 0x00, 0x02, 0x02, 0x01, 0x00, 0x02, 0x05, 0x05, 0x00, 0x03, 0x07, 0x01, 0x01
        /*0010*/ 	.byte	0x02, 0x03, 0x00, 0x00, 0x02, 0x06, 0x01, 0x00, 0x04, 0x0b, 0x08, 0x00, 0x09, 0x00, 0x00, 0x00
        /*0020*/ 	.byte	0x00, 0x00, 0x00, 0x00


//--------------------- .nv.info._Z9add_3_gpuPiS_S_S_i --------------------------
	.section	.nv.info._Z9add_3_gpuPiS_S_S_i,"",@"SHT_CUDA_INFO"
	.sectionflags	@""
	.align	4


	//----- nvinfo : EIATTR_CUDA_API_VERSION
	.align		4
        /*0000*/ 	.byte	0x04, 0x37
        /*0002*/ 	.short	(.L_7 - .L_6)
.L_6:
        /*0004*/ 	.word	0x00000082


	//----- nvinfo : EIATTR_KPARAM_INFO
	.align		4
.L_7:
        /*0008*/ 	.byte	0x04, 0x17
        /*000a*/ 	.short	(.L_9 - .L_8)
.L_8:
        /*000c*/ 	.word	0x00000000
        /*0010*/ 	.short	0x0004
        /*0012*/ 	.short	0x0020
        /*0014*/ 	.byte	0x00, 0xf0, 0x11, 0x00


	//----- nvinfo : EIATTR_KPARAM_INFO
	.align		4
.L_9:
        /*0018*/ 	.byte	0x04, 0x17
        /*001a*/ 	.short	(.L_11 - .L_10)
.L_10:
        /*001c*/ 	.word	0x00000000
        /*0020*/ 	.short	0x0003
        /*0022*/ 	.short	0x0018
        /*0024*/ 	.byte	0x00, 0xf5, 0x21, 0x00


	//----- nvinfo : EIATTR_KPARAM_INFO
	.align		4
.L_11:
        /*0028*/ 	.byte	0x04, 0x17
        /*002a*/ 	.short	(.L_13 - .L_12)
.L_12:
        /*002c*/ 	.word	0x00000000
        /*0030*/ 	.short	0x0002
        /*0032*/ 	.short	0x0010
        /*0034*/ 	.byte	0x00, 0xf5, 0x21, 0x00


	//----- nvinfo : EIATTR_KPARAM_INFO
	.align		4
.L_13:
        /*0038*/ 	.byte	0x04, 0x17
        /*003a*/ 	.short	(.L_15 - .L_14)
.L_14:
        /*003c*/ 	.word	0x00000000
        /*0040*/ 	.short	0x0001
        /*0042*/ 	.short	0x0008
        /*0044*/ 	.byte	0x00, 0xf5, 0x21, 0x00


	//----- nvinfo : EIATTR_KPARAM_INFO
	.align		4
.L_15:
        /*0048*/ 	.byte	0x04, 0x17
        /*004a*/ 	.short	(.L_17 - .L_16)
.L_16:
        /*004c*/ 	.word	0x00000000
        /*0050*/ 	.short	0x0000
        /*0052*/ 	.short	0x0000
        /*0054*/ 	.byte	0x00, 0xf5, 0x21, 0x00


	//----- nvinfo : EIATTR_SPARSE_MMA_MASK
	.align		4
.L_17:
        /*0058*/ 	.byte	0x03, 0x50
        /*005a*/ 	.short	0x0000


	//----- nvinfo : EIATTR_MAXREG_COUNT
	.align		4
        /*005c*/ 	.byte	0x03, 0x1b
        /*005e*/ 	.short	0x00ff


	//----- nvinfo : EIATTR_MERCURY_ISA_VERSION
	.align		4
        /*0060*/ 	.byte	0x03, 0x5f
        /*0062*/ 	.short	0x0101


	//----- nvinfo : EIATTR_VRC_CTA_INIT_COUNT
	.align		4
        /*0064*/ 	.byte	0x02, 0x4a
	.zero		1
	.zero		1


	//----- nvinfo : EIATTR_EXIT_INSTR_OFFSETS
	.align		4
        /*0068*/ 	.byte	0x04, 0x1c
        /*006a*/ 	.short	(.L_19 - .L_18)


	//   ....[0]....
.L_18:
        /*006c*/ 	.word	0x00000070


	//   ....[1]....
        /*0070*/ 	.word	0x00000160


	//----- nvinfo : EIATTR_CBANK_PARAM_SIZE
	.align		4
.L_19:
        /*0074*/ 	.byte	0x03, 0x19
        /*0076*/ 	.short	0x0024


	//----- nvinfo : EIATTR_PARAM_CBANK
	.align		4
        /*0078*/ 	.byte	0x04, 0x0a
        /*007a*/ 	.short	(.L_21 - .L_20)
	.align		4
.L_20:
        /*007c*/ 	.word	index@(.nv.constant0._Z9add_3_gpuPiS_S_S_i)
        /*0080*/ 	.short	0x0380
        /*0082*/ 	.short	0x0024


	//----- nvinfo : EIATTR_SW_WAR
	.align		4
.L_21:
        /*0084*/ 	.byte	0x04, 0x36
        /*0086*/ 	.short	(.L_23 - .L_22)
.L_22:
        /*0088*/ 	.word	0x00000008
.L_23:


//--------------------- .nv.callgraph             --------------------------
	.section	.nv.callgraph,"",@"SHT_CUDA_CALLGRAPH"
	.align	4
	.sectionentsize	8
	.align		4
        /*0000*/ 	.word	0x00000000
	.align		4
        /*0004*/ 	.word	0xffffffff
	.align		4
        /*0008*/ 	.word	0x00000000
	.align		4
        /*000c*/ 	.word	0xfffffffe
	.align		4
        /*0010*/ 	.word	0x00000000
	.align		4
        /*0014*/ 	.word	0xfffffffd
	.align		4
        /*0018*/ 	.word	0x00000000
	.align		4
        /*001c*/ 	.word	0xfffffffc


//--------------------- .text._Z9add_3_gpuPiS_S_S_i --------------------------
	.section	.text._Z9add_3_gpuPiS_S_S_i,"ax",@progbits
	.align	128
        .global         _Z9add_3_gpuPiS_S_S_i
        .type           _Z9add_3_gpuPiS_S_S_i,@function
        .size           _Z9add_3_gpuPiS_S_S_i,(.L_x_1 - _Z9add_3_gpuPiS_S_S_i)
        .other          _Z9add_3_gpuPiS_S_S_i,@"STO_CUDA_ENTRY STV_DEFAULT"
_Z9add_3_gpuPiS_S_S_i:
.text._Z9add_3_gpuPiS_S_S_i:
[----:B------:R-:W-:Y:S01]  /*0000*/  LDC R1, c[0x0][0x37c] ;  /* 0x0000df00ff017b82 */ /* 0x000fe20000000800 */
[----:B------:R-:W0:Y:S01]  /*0010*/  S2R R11, SR_TID.X ;  /* 0x00000000000b7919 */ /* 0x000e220000002100 */
[----:B------:R-:W0:Y:S01]  /*0020*/  LDCU UR4, c[0x0][0x360] ;  /* 0x00006c00ff0477ac */ /* 0x000e220008000800 */
[----:B------:R-:W0:Y:S01]  /*0030*/  S2R R0, SR_CTAID.X ;  /* 0x0000000000007919 */ /* 0x000e220000002500 */
[----:B------:R-:W1:Y:S01]  /*0040*/  LDCU UR5, c[0x0][0x3a0] ;  /* 0x00007400ff0577ac */ /* 0x000e620008000800 */
[----:B0-----:R-:W-:-:S05]  /*0050*/  IMAD R11, R0, UR4, R11 ;  /* 0x00000004000b7c24 */ /* 0x001fca000f8e020b */
[----:B-1----:R-:W-:-:S13]  /*0060*/  ISETP.GE.AND P0, PT, R11, UR5, PT ;  /* 0x000000050b007c0c */ /* 0x002fda000bf06270 */
[----:B------:R-:W-:Y:S05]  /*0070*/  @P0 EXIT ;  /* 0x000000000000094d */ /* 0x000fea0003800000 */
[----:B------:R-:W0:Y:S01]  /*0080*/  LDC.64 R2, c[0x0][0x380] ;  /* 0x0000e000ff027b82 */ /* 0x000e220000000a00 */
[----:B------:R-:W1:Y:S07]  /*0090*/  LDCU.64 UR4, c[0x0][0x358] ;  /* 0x00006b00ff0477ac */ /* 0x000e6e0008000a00 */
[----:B------:R-:W2:Y:S08]  /*00a0*/  LDC.64 R4, c[0x0][0x388] ;  /* 0x0000e200ff047b82 */ /* 0x000eb00000000a00 */
[----:B------:R-:W3:Y:S01]  /*00b0*/  LDC.64 R6, c[0x0][0x390] ;  /* 0x0000e400ff067b82 */ /* 0x000ee20000000a00 */
[----:B0-----:R-:W-:-:S07]  /*00c0*/  IMAD.WIDE R2, R11, 0x4, R2 ;  /* 0x000000040b027825 */ /* 0x001fce00078e0202 */
[----:B------:R-:W0:Y:S01]  /*00d0*/  LDC.64 R8, c[0x0][0x398] ;  /* 0x0000e600ff087b82 */ /* 0x000e220000000a00 */
[----:B-1----:R-:W4:Y:S01]  /*00e0*/  LDG.E R2, desc[UR4][R2.64] ;  /* 0x0000000402027981 */ /* 0x002f22000c1e1900 */
[----:B--2---:R-:W-:-:S06]  /*00f0*/  IMAD.WIDE R4, R11, 0x4, R4 ;  /* 0x000000040b047825 */ /* 0x004fcc00078e0204 */
[----:B------:R-:W4:Y:S01]  /*0100*/  LDG.E R5, desc[UR4][R4.64] ;  /* 0x0000000404057981 */ /* 0x000f22000c1e1900 */
[----:B---3--:R-:W-:-:S06]  /*0110*/  IMAD.WIDE R6, R11, 0x4, R6 ;  /* 0x000000040b067825 */ /* 0x008fcc00078e0206 */
[----:B------:R-:W4:Y:S01]  /*0120*/  LDG.E R6, desc[UR4][R6.64] ;  /* 0x0000000406067981 */ /* 0x000f22000c1e1900 */
[----:B0-----:R-:W-:Y:S01]  /*0130*/  IMAD.WIDE R8, R11, 0x4, R8 ;  /* 0x000000040b087825 */ /* 0x001fe200078e0208 */
[----:B----4-:R-:W-:-:S05]  /*0140*/  IADD3 R11, PT, PT, R6, R5, R2 ;  /* 0x00000005060b7210 */ /* 0x010fca0007ffe002 */
[----:B------:R-:W-:Y:S01]  /*0150*/  STG.E desc[UR4][R8.64], R11 ;  /* 0x0000000b08007986 */ /* 0x000fe2000c101904 */
[----:B------:R-:W-:Y:S05]  /*0160*/  EXIT ;  /* 0x000000000000794d */ /* 0x000fea0003800000 */
.L_x_0:
[----:B------:R-:W-:-:S00]  /*0170*/  BRA `(.L_x_0) ;  /* 0xfffffffc00fc7947 */ /* 0x000fc0000383ffff */
[----:B------:R-:W-:-:S00]  /*0180*/  NOP ;  /* 0x0000000000007918 */ /* 0x000fc00000000000 */
[----:B------:R-:W-:-:S00]  /*0190*/  NOP ;  /* 0x0000000000007918 */ /* 0x000fc00000000000 */
[----:B------:R-:W-:-:S00]  /*01a0*/  NOP ;  /* 0x0000000000007918 */ /* 0x000fc00000000000 */
[----:B------:R-:W-:-:S00]  /*01b0*/  NOP ;  /* 0x0000000000007918 */ /* 0x000fc00000000000 */
[----:B------:R-:W-:-:S00]  /*01c0*/  NOP ;  /* 0x0000000000007918 */ /* 0x000fc00000000000 */
[----:B------:R-:W-:-:S00]  /*01d0*/  NOP ;  /* 0x0000000000007918 */ /* 0x000fc00000000000 */
[----:B------:R-:W-:-:S00]  /*01e0*/  NOP ;  /* 0x0000000000007918 */ /* 0x000fc00000000000 */
[----:B------:R-:W-:-:S00]  /*01f0*/  NOP ;  /* 0x0000000000007918 */ /* 0x000fc00000000000 */
.L_x_1:


//--------------------- .nv.shared.reserved.0     --------------------------
	.section	.nv.shared.reserved.0,"aw",@nobits
	.weak		__nv_reservedSMEM_offset_0_alias
	.size		__nv_reservedSMEM_offset_0_alias, 0, 64
	.other		__nv_reservedSMEM_offset_0_alias,@"STO_CUDA_RESERVED_SHARED STV_DEFAULT"
__nv_reservedSMEM_offset_0_alias:
	.zero		0
	.zero		64


//--------------------- .nv.constant0._Z9add_3_gpuPiS_S_S_i --------------------------
	.section	.nv.constant0._Z9add_3_gpuPiS_S_S_i,"a",@progbits
	.sectionflags	@""
	.align	4
.nv.constant0._Z9add_3_gpuPiS_S_S_i:
	.zero		932


//--------------------- SYMBOLS --------------------------

	.type		.nv.reservedSmem.offset0,@object
	.size		.nv.reservedSmem.offset0,0x4
